//
// Generated by NVIDIA NVVM Compiler
//
// Compiler Build ID: CL-36424714
// Cuda compilation tools, release 13.0, V13.0.88
// Based on NVVM 20.0.0
//

.version 9.0
.target sm_100
.address_size 64

	// .globl	_Z6kernelPVcPVimPmi
.extern .func  (.param .b32 func_retval0) vprintf
(
	.param .b64 vprintf_param_0,
	.param .b64 vprintf_param_1
)
;
.global .align 1 .b8 $str[32] = {9, 9, 60, 60, 116, 104, 114, 101, 97, 100, 32, 37, 100, 62, 62, 32, 114, 101, 97, 100, 115, 32, 91, 37, 100, 45, 37, 100, 93, 32, 10};

.visible .entry _Z6kernelPVcPVimPmi(
	.param .u64 .ptr .align 1 _Z6kernelPVcPVimPmi_param_0,
	.param .u64 .ptr .align 1 _Z6kernelPVcPVimPmi_param_1,
	.param .u64 _Z6kernelPVcPVimPmi_param_2,
	.param .u64 .ptr .align 1 _Z6kernelPVcPVimPmi_param_3,
	.param .u32 _Z6kernelPVcPVimPmi_param_4
)
{
	.local .align 16 .b8 	__local_depot0[16];
	.reg .b64 	%SP;
	.reg .b64 	%SPL;
	.reg .pred 	%p<8>;
	.reg .b32 	%r<47>;
	.reg .b64 	%rd<44>;

	mov.u64 	%SPL, __local_depot0;
	cvta.local.u64 	%SP, %SPL;
	ld.param.u64 	%rd21, [_Z6kernelPVcPVimPmi_param_0];
	ld.param.u64 	%rd22, [_Z6kernelPVcPVimPmi_param_1];
	ld.param.u64 	%rd19, [_Z6kernelPVcPVimPmi_param_2];
	ld.param.u64 	%rd20, [_Z6kernelPVcPVimPmi_param_3];
	ld.param.s32 	%rd4, [_Z6kernelPVcPVimPmi_param_4];
	cvta.to.global.u64 	%rd1, %rd21;
	cvta.to.global.u64 	%rd2, %rd22;
	mov.u32 	%r8, %ctaid.x;
	mov.u32 	%r9, %ctaid.y;
	mov.u32 	%r10, %nctaid.x;
	mad.lo.s32 	%r11, %r9, %r10, %r8;
	mov.u32 	%r12, %ntid.x;
	mov.u32 	%r13, %ntid.y;
	mov.u32 	%r14, %tid.y;
	mov.u32 	%r15, %tid.x;
	mad.lo.s32 	%r16, %r11, %r13, %r14;
	mad.lo.s32 	%r1, %r16, %r12, %r15;
	cvt.s64.s32 	%rd23, %r1;
	mul.lo.s64 	%rd3, %rd19, %rd23;
	or.b64  	%rd24, %rd3, %rd4;
	and.b64  	%rd25, %rd24, -4294967296;
	setp.ne.s64 	%p1, %rd25, 0;
	@%p1 bra 	$L__BB0_2;
	cvt.u32.u64 	%r17, %rd4;
	cvt.u32.u64 	%r18, %rd3;
	div.u32 	%r19, %r18, %r17;
	cvt.u64.u32 	%rd40, %r19;
	bra.uni 	$L__BB0_3;
$L__BB0_2:
	div.u64 	%rd40, %rd3, %rd4;
$L__BB0_3:
	cvt.u32.u64 	%r2, %rd40;
	shl.b64 	%rd8, %rd40, 32;
	or.b64  	%rd26, %rd19, %rd4;
	and.b64  	%rd27, %rd26, -4294967296;
	setp.ne.s64 	%p2, %rd27, 0;
	@%p2 bra 	$L__BB0_5;
	cvt.u32.u64 	%r20, %rd4;
	cvt.u32.u64 	%r21, %rd19;
	div.u32 	%r22, %r21, %r20;
	cvt.u64.u32 	%rd41, %r22;
	bra.uni 	$L__BB0_6;
$L__BB0_5:
	div.u64 	%rd41, %rd19, %rd4;
$L__BB0_6:
	add.u64 	%rd28, %SP, 0;
	add.u64 	%rd29, %SPL, 0;
	shr.s64 	%rd30, %rd8, 32;
	add.s64 	%rd31, %rd30, %rd41;
	st.local.v2.u32 	[%rd29], {%r1, %r2};
	st.local.u64 	[%rd29+8], %rd31;
	mov.u64 	%rd32, $str;
	cvta.global.u64 	%rd33, %rd32;
	{ // callseq 0, 0
	.param .b64 param0;
	st.param.b64 	[param0], %rd33;
	.param .b64 param1;
	st.param.b64 	[param1], %rd28;
	.param .b32 retval0;
	call.uni (retval0), 
	vprintf, 
	(
	param0, 
	param1
	);
	ld.param.b32 	%r23, [retval0];
	} // callseq 0
	setp.lt.u64 	%p3, %rd19, %rd4;
	@%p3 bra 	$L__BB0_12;
	max.u64 	%rd12, %rd41, 1;
	and.b64  	%rd43, %rd12, 3;
	setp.lt.u64 	%p4, %rd41, 4;
	mov.b32 	%r45, 0;
	@%p4 bra 	$L__BB0_10;
	and.b64  	%rd42, %rd12, -4;
	mov.b32 	%r45, 0;
$L__BB0_9:
	add.s32 	%r27, %r45, %r2;
	cvt.s64.s32 	%rd34, %r27;
	add.s64 	%rd35, %rd1, %rd34;
	ld.volatile.global.s8 	%r28, [%rd35];
	ld.volatile.global.u32 	%r29, [%rd2];
	add.s32 	%r30, %r29, %r28;
	st.volatile.global.u32 	[%rd2], %r30;
	ld.volatile.global.s8 	%r31, [%rd35+1];
	ld.volatile.global.u32 	%r32, [%rd2];
	add.s32 	%r33, %r32, %r31;
	st.volatile.global.u32 	[%rd2], %r33;
	ld.volatile.global.s8 	%r34, [%rd35+2];
	ld.volatile.global.u32 	%r35, [%rd2];
	add.s32 	%r36, %r35, %r34;
	st.volatile.global.u32 	[%rd2], %r36;
	ld.volatile.global.s8 	%r37, [%rd35+3];
	ld.volatile.global.u32 	%r38, [%rd2];
	add.s32 	%r39, %r38, %r37;
	st.volatile.global.u32 	[%rd2], %r39;
	add.s32 	%r45, %r45, 4;
	add.s64 	%rd42, %rd42, -4;
	setp.ne.s64 	%p5, %rd42, 0;
	@%p5 bra 	$L__BB0_9;
$L__BB0_10:
	setp.eq.s64 	%p6, %rd43, 0;
	@%p6 bra 	$L__BB0_12;
$L__BB0_11:
	.pragma "nounroll";
	add.s32 	%r40, %r45, %r2;
	cvt.s64.s32 	%rd36, %r40;
	add.s64 	%rd37, %rd1, %rd36;
	ld.volatile.global.s8 	%r41, [%rd37];
	ld.volatile.global.u32 	%r42, [%rd2];
	add.s32 	%r43, %r42, %r41;
	st.volatile.global.u32 	[%rd2], %r43;
	add.s32 	%r45, %r45, 1;
	add.s64 	%rd43, %rd43, -1;
	setp.ne.s64 	%p7, %rd43, 0;
	@%p7 bra 	$L__BB0_11;
$L__BB0_12:
	cvta.to.global.u64 	%rd38, %rd20;
	ld.volatile.global.s32 	%rd39, [%rd2];
	st.global.u64 	[%rd38], %rd39;
	ret;

}


// ===== COMPILED SASS (sm_100) =====

	.target	sm_100

	.elftype	@"ET_EXEC"


//--------------------- .note.nv.tkinfo           --------------------------
	.section	.note.nv.tkinfo,"",@"SHT_NOTE"
	.sectionflags	@"SHF_NOTE_NV_TKINFO"
	.tkinfo
        /*0018*/ 	.word	0x00000002
        /*0030*/ 	.string	""
        /*0030*/ 	.string	"ptxas"
        /*0030*/ 	.string	"Cuda compilation tools, release 13.0, V13.0.88"
        /*0030*/ 	.string	"Build cuda_13.0.r13.0/compiler.36424714_0"
        /*0030*/ 	.string	"-arch sm_100 -m 64 "



//--------------------- .note.nv.cuinfo           --------------------------
	.section	.note.nv.cuinfo,"",@"SHT_NOTE"
	.sectionflags	@"SHF_NOTE_NV_CUINFO"
        /*0018*/ 	.short	0x0002
        /*001a*/ 	.short	0x0064
        /*001c*/ 	.short	0x0082
	.zero		2


//--------------------- .nv.info                  --------------------------
	.section	.nv.info,"",@"SHT_CUDA_INFO"
	.align	4


	//----- nvinfo : EIATTR_REGCOUNT
	.align		4
        /*0000*/ 	.byte	0x04, 0x2f
        /*0002*/ 	.short	(.L_2 - .L_1)
	.align		4
.L_1:
        /*0004*/ 	.word	index@(_Z6kernelPVcPVimPmi)
        /*0008*/ 	.word	0x00000018


	//----- nvinfo : EIATTR_FRAME_SIZE
	.align		4
.L_2:
        /*000c*/ 	.byte	0x04, 0x11
        /*000e*/ 	.short	(.L_4 - .L_3)
	.align		4
.L_3:
        /*0010*/ 	.word	index@($__internal_0_$__cuda_sm20_div_u64)
        /*0014*/ 	.word	0x00000010


	//----- nvinfo : EIATTR_FRAME_SIZE
	.align		4
.L_4:
        /*0018*/ 	.byte	0x04, 0x11
        /*001a*/ 	.short	(.L_6 - .L_5)
	.align		4
.L_5:
        /*001c*/ 	.word	index@(_Z6kernelPVcPVimPmi)
        /*0020*/ 	.word	0x00000010


	//----- nvinfo : EIATTR_MIN_STACK_SIZE
	.align		4
.L_6:
        /*0024*/ 	.byte	0x04, 0x12
        /*0026*/ 	.short	(.L_8 - .L_7)
	.align		4
.L_7:
        /*0028*/ 	.word	index@(_Z6kernelPVcPVimPmi)
        /*002c*/ 	.word	0x00000010
.L_8:


//--------------------- .nv.compat                --------------------------
	.section	.nv.compat,"",@"SHT_CUDA_COMPAT_INFO"
	.align	4
        /*0000*/ 	.byte	0x02, 0x09, 0x00, 0x00, 0x02, 0x02, 0x01, 0x00, 0x02, 0x05, 0x05, 0x00, 0x03, 0x07, 0x01, 0x01
        /*0010*/ 	.byte	0x02, 0x03, 0x00, 0x00, 0x02, 0x06, 0x01, 0x00, 0x04, 0x0b, 0x08, 0x00, 0x09, 0x00, 0x00, 0x00
        /*0020*/ 	.byte	0x00, 0x00, 0x00, 0x00


//--------------------- .nv.info._Z6kernelPVcPVimPmi --------------------------
	.section	.nv.info._Z6kernelPVcPVimPmi,"",@"SHT_CUDA_INFO"
	.sectionflags	@""
	.align	4


	//----- nvinfo : EIATTR_CUDA_API_VERSION
	.align		4
        /*0000*/ 	.byte	0x04, 0x37
        /*0002*/ 	.short	(.L_10 - .L_9)
.L_9:
        /*0004*/ 	.word	0x00000082


	//----- nvinfo : EIATTR_KPARAM_INFO
	.align		4
.L_10:
        /*0008*/ 	.byte	0x04, 0x17
        /*000a*/ 	.short	(.L_12 - .L_11)
.L_11:
        /*000c*/ 	.word	0x00000000
        /*0010*/ 	.short	0x0004
        /*0012*/ 	.short	0x0020
        /*0014*/ 	.byte	0x00, 0xf0, 0x11, 0x00


	//----- nvinfo : EIATTR_KPARAM_INFO
	.align		4
.L_12:
        /*0018*/ 	.byte	0x04, 0x17
        /*001a*/ 	.short	(.L_14 - .L_13)
.L_13:
        /*001c*/ 	.word	0x00000000
        /*0020*/ 	.short	0x0003
        /*0022*/ 	.short	0x0018
        /*0024*/ 	.byte	0x00, 0xf5, 0x21, 0x00


	//----- nvinfo : EIATTR_KPARAM_INFO
	.align		4
.L_14:
        /*0028*/ 	.byte	0x04, 0x17
        /*002a*/ 	.short	(.L_16 - .L_15)
.L_15:
        /*002c*/ 	.word	0x00000000
        /*0030*/ 	.short	0x0002
        /*0032*/ 	.short	0x0010
        /*0034*/ 	.byte	0x00, 0xf0, 0x21, 0x00


	//----- nvinfo : EIATTR_KPARAM_INFO
	.align		4
.L_16:
        /*0038*/ 	.byte	0x04, 0x17
        /*003a*/ 	.short	(.L_18 - .L_17)
.L_17:
        /*003c*/ 	.word	0x00000000
        /*0040*/ 	.short	0x0001
        /*0042*/ 	.short	0x0008
        /*0044*/ 	.byte	0x00, 0xf5, 0x21, 0x00


	//----- nvinfo : EIATTR_KPARAM_INFO
	.align		4
.L_18:
        /*0048*/ 	.byte	0x04, 0x17
        /*004a*/ 	.short	(.L_20 - .L_19)
.L_19:
        /*004c*/ 	.word	0x00000000
        /*0050*/ 	.short	0x0000
        /*0052*/ 	.short	0x0000
        /*0054*/ 	.byte	0x00, 0xf5, 0x21, 0x00


	//----- nvinfo : EIATTR_SPARSE_MMA_MASK
	.align		4
.L_20:
        /*0058*/ 	.byte	0x03, 0x50
        /*005a*/ 	.short	0x0000


	//----- nvinfo : EIATTR_MAXREG_COUNT
	.align		4
        /*005c*/ 	.byte	0x03, 0x1b
        /*005e*/ 	.short	0x00ff


	//----- nvinfo : EIATTR_EXTERNS
	.align		4
        /*0060*/ 	.byte	0x04, 0x0f
        /*0062*/ 	.short	(.L_22 - .L_21)


	//   ....[0]....
	.align		4
.L_21:
        /*0064*/ 	.word	index@(vprintf)


	//----- nvinfo : EIATTR_MERCURY_ISA_VERSION
	.align		4
.L_22:
        /*0068*/ 	.byte	0x03, 0x5f
        /*006a*/ 	.short	0x0101


	//----- nvinfo : EIATTR_VRC_CTA_INIT_COUNT
	.align		4
        /*006c*/ 	.byte	0x02, 0x4a
	.zero		1
	.zero		1


	//----- nvinfo : EIATTR_SYSCALL_OFFSETS
	.align		4
        /*0070*/ 	.byte	0x04, 0x46
        /*0072*/ 	.short	(.L_24 - .L_23)


	//   ....[0]....
.L_23:
        /*0074*/ 	.word	0x00000630


	//----- nvinfo : EIATTR_EXIT_INSTR_OFFSETS
	.align		4
.L_24:
        /*0078*/ 	.byte	0x04, 0x1c
        /*007a*/ 	.short	(.L_26 - .L_25)


	//   ....[0]....
.L_25:
        /*007c*/ 	.word	0x00000a90


	//----- nvinfo : EIATTR_CRS_STACK_SIZE
	.align		4
.L_26:
        /*0080*/ 	.byte	0x04, 0x1e
        /*0082*/ 	.short	(.L_28 - .L_27)
.L_27:
        /*0084*/ 	.word	0x00000000


	//----- nvinfo : EIATTR_CBANK_PARAM_SIZE
	.align		4
.L_28:
        /*0088*/ 	.byte	0x03, 0x19
        /*008a*/ 	.short	0x0024


	//----- nvinfo : EIATTR_PARAM_CBANK
	.align		4
        /*008c*/ 	.byte	0x04, 0x0a
        /*008e*/ 	.short	(.L_30 - .L_29)
	.align		4
.L_29:
        /*0090*/ 	.word	index@(.nv.constant0._Z6kernelPVcPVimPmi)
        /*0094*/ 	.short	0x0380
        /*0096*/ 	.short	0x0024


	//----- nvinfo : EIATTR_SW_WAR
	.align		4
.L_30:
        /*0098*/ 	.byte	0x04, 0x36
        /*009a*/ 	.short	(.L_32 - .L_31)
.L_31:
        /*009c*/ 	.word	0x00000008
.L_32:


//--------------------- .nv.callgraph             --------------------------
	.section	.nv.callgraph,"",@"SHT_CUDA_CALLGRAPH"
	.align	4
	.sectionentsize	8
	.align		4
        /*0000*/ 	.word	0x00000000
	.align		4
        /*0004*/ 	.word	0xffffffff
	.align		4
        /*0008*/ 	.word	index@(_Z6kernelPVcPVimPmi)
	.align		4
        /*000c*/ 	.word	index@(vprintf)
	.align		4
        /*0010*/ 	.word	0x00000000
	.align		4
        /*0014*/ 	.word	0xfffffffe
	.align		4
        /*0018*/ 	.word	0x00000000
	.align		4
        /*001c*/ 	.word	0xfffffffd
	.align		4
        /*0020*/ 	.word	0x00000000
	.align		4
        /*0024*/ 	.word	0xfffffffc


//--------------------- .nv.constant4             --------------------------
	.section	.nv.constant4,"a",@progbits
	.align	8
	.align		8
.nv.constant4:
        /*0000*/ 	.dword	vprintf
	.align		8
        /*0008*/ 	.dword	$str


//--------------------- .text._Z6kernelPVcPVimPmi --------------------------
	.section	.text._Z6kernelPVcPVimPmi,"ax",@progbits
	.align	128
        .global         _Z6kernelPVcPVimPmi
        .type           _Z6kernelPVcPVimPmi,@function
        .size           _Z6kernelPVcPVimPmi,(.L_x_13 - _Z6kernelPVcPVimPmi)
        .other          _Z6kernelPVcPVimPmi,@"STO_CUDA_ENTRY STV_DEFAULT"
_Z6kernelPVcPVimPmi:
.text._Z6kernelPVcPVimPmi:
[----:B------:R-:W0:Y:S01]  /*0000*/  LDC R1, c[0x0][0x37c] ;  /* 0x0000df00ff017b82 */ /* 0x000e220000000800 */
[----:B------:R-:W1:Y:S07]  /*0010*/  S2R R3, SR_TID.Y ;  /* 0x0000000000037919 */ /* 0x000e6e0000002200 */
[----:B------:R-:W-:Y:S01]  /*0020*/  S2UR UR4, SR_CTAID.X ;  /* 0x00000000000479c3 */ /* 0x000fe20000002500 */
[----:B------:R-:W2:Y:S01]  /*0030*/  LDCU UR7, c[0x0][0x2fc] ;  /* 0x00005f80ff0777ac */ /* 0x000ea20008000800 */
[----:B0-----:R-:W-:Y:S01]  /*0040*/  VIADD R1, R1, 0xfffffff0 ;  /* 0xfffffff001017836 */ /* 0x001fe20000000000 */
[----:B------:R-:W0:Y:S01]  /*0050*/  S2R R5, SR_TID.X ;  /* 0x0000000000057919 */ /* 0x000e220000002100 */
[----:B------:R-:W-:Y:S01]  /*0060*/  BSSY.RECONVERGENT B0, `(.L_x_0) ;  /* 0x0000030000007945 */ /* 0x000fe20003800200 */
[----:B------:R-:W3:Y:S03]  /*0070*/  LDCU UR6, c[0x0][0x370] ;  /* 0x00006e00ff0677ac */ /* 0x000ee60008000800 */
[----:B------:R-:W3:Y:S01]  /*0080*/  S2UR UR5, SR_CTAID.Y ;  /* 0x00000000000579c3 */ /* 0x000ee20000002600 */
[----:B------:R-:W0:Y:S01]  /*0090*/  LDCU UR8, c[0x0][0x360] ;  /* 0x00006c00ff0877ac */ /* 0x000e220008000800 */
[----:B------:R-:W4:Y:S06]  /*00a0*/  LDCU.64 UR10, c[0x0][0x390] ;  /* 0x00007200ff0a77ac */ /* 0x000f2c0008000a00 */
[----:B------:R-:W1:Y:S01]  /*00b0*/  LDC R18, c[0x0][0x364] ;  /* 0x0000d900ff127b82 */ /* 0x000e620000000800 */
[----:B------:R-:W0:Y:S01]  /*00c0*/  LDCU.64 UR36, c[0x0][0x358] ;  /* 0x00006b00ff2477ac */ /* 0x000e220008000a00 */
[----:B---3--:R-:W-:Y:S01]  /*00d0*/  UIMAD UR4, UR5, UR6, UR4 ;  /* 0x00000006050472a4 */ /* 0x008fe2000f8e0204 */
[----:B------:R-:W3:Y:S01]  /*00e0*/  LDCU UR6, c[0x0][0x3a0] ;  /* 0x00007400ff0677ac */ /* 0x000ee20008000800 */
[----:B------:R-:W0:Y:S04]  /*00f0*/  LDCU UR5, c[0x0][0x3a0] ;  /* 0x00007400ff0577ac */ /* 0x000e280008000800 */
[----:B-1----:R-:W-:-:S05]  /*0100*/  IMAD R18, R18, UR4, R3 ;  /* 0x0000000412127c24 */ /* 0x002fca000f8e0203 */
[----:B------:R-:W1:Y:S01]  /*0110*/  LDCU UR4, c[0x0][0x2f8] ;  /* 0x00005f00ff0477ac */ /* 0x000e620008000800 */
[----:B0-----:R-:W-:-:S04]  /*0120*/  IMAD R18, R18, UR8, R5 ;  /* 0x0000000812127c24 */ /* 0x001fc8000f8e0205 */
[----:B----4-:R-:W-:Y:S01]  /*0130*/  IMAD.WIDE.U32 R2, R18, UR10, RZ ;  /* 0x0000000a12027c25 */ /* 0x010fe2000f8e00ff */
[----:B------:R-:W-:Y:S01]  /*0140*/  SHF.R.S32.HI R0, RZ, 0x1f, R18 ;  /* 0x0000001fff007819 */ /* 0x000fe20000011412 */
[----:B---3--:R-:W-:-:S04]  /*0150*/  USHF.R.S32.HI UR38, URZ, 0x1f, UR6 ;  /* 0x0000001fff267899 */ /* 0x008fc80008011406 */
[----:B------:R-:W-:-:S04]  /*0160*/  IMAD R5, R0, UR10, RZ ;  /* 0x0000000a00057c24 */ /* 0x000fc8000f8e02ff */
[----:B------:R-:W-:Y:S01]  /*0170*/  IMAD R5, R18, UR11, R5 ;  /* 0x0000000b12057c24 */ /* 0x000fe2000f8e0205 */
[----:B-1----:R-:W-:-:S03]  /*0180*/  IADD3 R6, P1, PT, R1, UR4, RZ ;  /* 0x0000000401067c10 */ /* 0x002fc6000ff3e0ff */
[----:B------:R-:W-:Y:S02]  /*0190*/  IMAD.IADD R4, R3, 0x1, R5 ;  /* 0x0000000103047824 */ /* 0x000fe400078e0205 */
[----:B--2---:R-:W-:-:S03]  /*01a0*/  IMAD.X R7, RZ, RZ, UR7, P1 ;  /* 0x00000007ff077e24 */ /* 0x004fc600088e06ff */
[----:B------:R-:W-:-:S04]  /*01b0*/  LOP3.LUT R0, R4, UR38, RZ, 0xfc, !PT ;  /* 0x0000002604007c12 */ /* 0x000fc8000f8efcff */
[----:B------:R-:W-:-:S13]  /*01c0*/  ISETP.NE.U32.AND P0, PT, R0, RZ, PT ;  /* 0x000000ff0000720c */ /* 0x000fda0003f05070 */
[----:B------:R-:W-:Y:S05]  /*01d0*/  @P0 BRA `(.L_x_1) ;  /* 0x00000000004c0947 */ /* 0x000fea0003800000 */
[----:B------:R-:W0:Y:S01]  /*01e0*/  I2F.U32.RP R0, UR6 ;  /* 0x0000000600007d06 */ /* 0x000e220008209000 */
[----:B------:R-:W-:-:S07]  /*01f0*/  ISETP.NE.U32.AND P2, PT, RZ, UR6, PT ;  /* 0x00000006ff007c0c */ /* 0x000fce000bf45070 */
[----:B0-----:R-:W0:Y:S02]  /*0200*/  MUFU.RCP R0, R0 ;  /* 0x0000000000007308 */ /* 0x001e240000001000 */
[----:B0-----:R-:W-:-:S06]  /*0210*/  IADD3 R4, PT, PT, R0, 0xffffffe, RZ ;  /* 0x0ffffffe00047810 */ /* 0x001fcc0007ffe0ff */
[----:B------:R0:W1:Y:S02]  /*0220*/  F2I.FTZ.U32.TRUNC.NTZ R5, R4 ;  /* 0x0000000400057305 */ /* 0x000064000021f000 */
[----:B0-----:R-:W-:Y:S02]  /*0230*/  IMAD.MOV.U32 R4, RZ, RZ, RZ ;  /* 0x000000ffff047224 */ /* 0x001fe400078e00ff */
[----:B-1----:R-:W-:-:S04]  /*0240*/  IMAD.MOV R3, RZ, RZ, -R5 ;  /* 0x000000ffff037224 */ /* 0x002fc800078e0a05 */
[----:B------:R-:W-:-:S04]  /*0250*/  IMAD R3, R3, UR6, RZ ;  /* 0x0000000603037c24 */ /* 0x000fc8000f8e02ff */
[----:B------:R-:W-:-:S06]  /*0260*/  IMAD.HI.U32 R5, R5, R3, R4 ;  /* 0x0000000305057227 */ /* 0x000fcc00078e0004 */
[----:B------:R-:W-:-:S04]  /*0270*/  IMAD.HI.U32 R19, R5, R2, RZ ;  /* 0x0000000205137227 */ /* 0x000fc800078e00ff */
[----:B------:R-:W-:-:S04]  /*0280*/  IMAD.MOV R3, RZ, RZ, -R19 ;  /* 0x000000ffff037224 */ /* 0x000fc800078e0a13 */
[----:B------:R-:W-:-:S05]  /*0290*/  IMAD R2, R3, UR6, R2 ;  /* 0x0000000603027c24 */ /* 0x000fca000f8e0202 */
[----:B------:R-:W-:-:S13]  /*02a0*/  ISETP.GE.U32.AND P0, PT, R2, UR6, PT ;  /* 0x0000000602007c0c */ /* 0x000fda000bf06070 */
[----:B------:R-:W-:Y:S01]  /*02b0*/  @P0 IADD3 R2, PT, PT, R2, -UR6, RZ ;  /* 0x8000000602020c10 */ /* 0x000fe2000fffe0ff */
[----:B------:R-:W-:-:S03]  /*02c0*/  @P0 VIADD R19, R19, 0x1 ;  /* 0x0000000113130836 */ /* 0x000fc60000000000 */
[----:B------:R-:W-:-:S13]  /*02d0*/  ISETP.GE.U32.AND P1, PT, R2, UR6, PT ;  /* 0x0000000602007c0c */ /* 0x000fda000bf26070 */
[----:B------:R-:W-:Y:S01]  /*02e0*/  @P1 VIADD R19, R19, 0x1 ;  /* 0x0000000113131836 */ /* 0x000fe20000000000 */
[----:B------:R-:W-:Y:S01]  /*02f0*/  @!P2 LOP3.LUT R19, RZ, UR6, RZ, 0x33, !PT ;  /* 0x00000006ff13ac12 */ /* 0x000fe2000f8e33ff */
[----:B------:R-:W-:Y:S06]  /*0300*/  BRA `(.L_x_2) ;  /* 0x0000000000147947 */ /* 0x000fec0003800000 */
.L_x_1:
[----:B------:R-:W-:Y:S01]  /*0310*/  IMAD.MOV.U32 R0, RZ, RZ, R2 ;  /* 0x000000ffff007224 */ /* 0x000fe200078e0002 */
[----:B------:R-:W-:Y:S02]  /*0320*/  MOV R3, UR38 ;  /* 0x0000002600037c02 */ /* 0x000fe40008000f00 */
[----:B------:R-:W-:-:S07]  /*0330*/  MOV R2, 0x350 ;  /* 0x0000035000027802 */ /* 0x000fce0000000f00 */
[----:B------:R-:W-:Y:S05]  /*0340*/  CALL.REL.NOINC `($__internal_0_$__cuda_sm20_div_u64) ;  /* 0x0000000400d47944 */ /* 0x000fea0003c00000 */
[----:B------:R-:W-:-:S07]  /*0350*/  IMAD.MOV.U32 R19, RZ, RZ, R16 ;  /* 0x000000ffff137224 */ /* 0x000fce00078e0010 */
.L_x_2:
[----:B------:R-:W-:Y:S05]  /*0360*/  BSYNC.RECONVERGENT B0 ;  /* 0x0000000000007941 */ /* 0x000fea0003800200 */
.L_x_0:
[----:B------:R-:W0:Y:S02]  /*0370*/  LDCU UR4, c[0x0][0x394] ;  /* 0x00007280ff0477ac */ /* 0x000e240008000800 */
[----:B0-----:R-:W-:-:S04]  /*0380*/  ULOP3.LUT UR4, UR38, UR4, URZ, 0xfc, !UPT ;  /* 0x0000000426047292 */ /* 0x001fc8000f8efcff */
[----:B------:R-:W-:-:S09]  /*0390*/  UISETP.NE.U32.AND UP0, UPT, UR4, URZ, UPT ;  /* 0x000000ff0400728c */ /* 0x000fd2000bf05070 */
[----:B------:R-:W-:Y:S05]  /*03a0*/  BRA.U UP0, `(.L_x_3) ;  /* 0x0000000100587547 */ /* 0x000fea000b800000 */
[----:B------:R-:W0:Y:S01]  /*03b0*/  LDCU UR4, c[0x0][0x3a0] ;  /* 0x00007400ff0477ac */ /* 0x000e220008000800 */
[----:B------:R-:W1:Y:S01]  /*03c0*/  LDC R8, c[0x0][0x390] ;  /* 0x0000e400ff087b82 */ /* 0x000e620000000800 */
[----:B------:R-:W-:Y:S01]  /*03d0*/  IMAD.MOV.U32 R17, RZ, RZ, RZ ;  /* 0x000000ffff117224 */ /* 0x000fe200078e00ff */
[----:B0-----:R-:W0:Y:S01]  /*03e0*/  I2F.U32.RP R4, UR4 ;  /* 0x0000000400047d06 */ /* 0x001e220008209000 */
[----:B------:R-:W-:-:S07]  /*03f0*/  ISETP.NE.U32.AND P2, PT, RZ, UR4, PT ;  /* 0x00000004ff007c0c */ /* 0x000fce000bf45070 */
[----:B0-----:R-:W0:Y:S02]  /*0400*/  MUFU.RCP R4, R4 ;  /* 0x0000000400047308 */ /* 0x001e240000001000 */
[----:B0-----:R-:W-:-:S06]  /*0410*/  VIADD R2, R4, 0xffffffe ;  /* 0x0ffffffe04027836 */ /* 0x001fcc0000000000 */
[----:B------:R0:W2:Y:S02]  /*0420*/  F2I.FTZ.U32.TRUNC.NTZ R3, R2 ;  /* 0x0000000200037305 */ /* 0x0000a4000021f000 */
[----:B0-----:R-:W-:Y:S02]  /*0430*/  HFMA2 R2, -RZ, RZ, 0, 0 ;  /* 0x00000000ff027431 */ /* 0x001fe400000001ff */
[----:B--2---:R-:W-:-:S04]  /*0440*/  IMAD.MOV R5, RZ, RZ, -R3 ;  /* 0x000000ffff057224 */ /* 0x004fc800078e0a03 */
[----:B------:R-:W-:-:S04]  /*0450*/  IMAD R5, R5, UR4, RZ ;  /* 0x0000000405057c24 */ /* 0x000fc8000f8e02ff */
[----:B------:R-:W-:-:S06]  /*0460*/  IMAD.HI.U32 R5, R3, R5, R2 ;  /* 0x0000000503057227 */ /* 0x000fcc00078e0002 */
[----:B-1----:R-:W-:-:S04]  /*0470*/  IMAD.HI.U32 R16, R5, R8, RZ ;  /* 0x0000000805107227 */ /* 0x002fc800078e00ff */
[----:B------:R-:W-:-:S04]  /*0480*/  IMAD.MOV R0, RZ, RZ, -R16 ;  /* 0x000000ffff007224 */ /* 0x000fc800078e0a10 */
[----:B------:R-:W-:-:S05]  /*0490*/  IMAD R0, R0, UR4, R8 ;  /* 0x0000000400007c24 */ /* 0x000fca000f8e0208 */
[----:B------:R-:W-:-:S13]  /*04a0*/  ISETP.GE.U32.AND P0, PT, R0, UR4, PT ;  /* 0x0000000400007c0c */ /* 0x000fda000bf06070 */
[----:B------:R-:W-:Y:S02]  /*04b0*/  @P0 VIADD R0, R0, -UR4 ;  /* 0x8000000400000c36 */ /* 0x000fe40008000000 */
[----:B------:R-:W-:-:S03]  /*04c0*/  @P0 VIADD R16, R16, 0x1 ;  /* 0x0000000110100836 */ /* 0x000fc60000000000 */
[----:B------:R-:W-:-:S13]  /*04d0*/  ISETP.GE.U32.AND P1, PT, R0, UR4, PT ;  /* 0x0000000400007c0c */ /* 0x000fda000bf26070 */
[----:B------:R-:W-:Y:S02]  /*04e0*/  @P1 IADD3 R16, PT, PT, R16, 0x1, RZ ;  /* 0x0000000110101810 */ /* 0x000fe40007ffe0ff */
[----:B------:R-:W-:Y:S01]  /*04f0*/  @!P2 LOP3.LUT R16, RZ, UR4, RZ, 0x33, !PT ;  /* 0x00000004ff10ac12 */ /* 0x000fe2000f8e33ff */
[----:B------:R-:W-:Y:S06]  /*0500*/  BRA `(.L_x_4) ;  /* 0x0000000000187947 */ /* 0x000fec0003800000 */
.L_x_3:
[----:B------:R-:W0:Y:S01]  /*0510*/  LDCU.64 UR6, c[0x0][0x390] ;  /* 0x00007200ff0677ac */ /* 0x000e220008000a00 */
[----:B------:R-:W-:Y:S01]  /*0520*/  IMAD.U32 R3, RZ, RZ, UR38 ;  /* 0x00000026ff037e24 */ /* 0x000fe2000f8e00ff */
[----:B------:R-:W-:Y:S01]  /*0530*/  MOV R2, 0x570 ;  /* 0x0000057000027802 */ /* 0x000fe20000000f00 */
[----:B0-----:R-:W-:Y:S01]  /*0540*/  IMAD.U32 R0, RZ, RZ, UR6 ;  /* 0x00000006ff007e24 */ /* 0x001fe2000f8e00ff */
[----:B------:R-:W-:-:S07]  /*0550*/  MOV R4, UR7 ;  /* 0x0000000700047c02 */ /* 0x000fce0008000f00 */
[----:B------:R-:W-:Y:S05]  /*0560*/  CALL.REL.NOINC `($__internal_0_$__cuda_sm20_div_u64) ;  /* 0x00000004004c7944 */ /* 0x000fea0003c00000 */
.L_x_4:
[C---:B------:R-:W-:Y:S01]  /*0570*/  IADD3 R8, P0, PT, R19.reuse, R16, RZ ;  /* 0x0000001013087210 */ /* 0x040fe20007f1e0ff */
[----:B------:R0:W-:Y:S01]  /*0580*/  STL.64 [R1], R18 ;  /* 0x0000001201007387 */ /* 0x0001e20000100a00 */
[----:B------:R-:W-:Y:S01]  /*0590*/  MOV R0, 0x0 ;  /* 0x0000000000007802 */ /* 0x000fe20000000f00 */
[----:B------:R-:W1:Y:S01]  /*05a0*/  LDCU.64 UR4, c[0x4][0x8] ;  /* 0x01000100ff0477ac */ /* 0x000e620008000a00 */
[----:B------:R-:W-:Y:S02]  /*05b0*/  LEA.HI.X.SX32 R9, R19, R17, 0x1, P0 ;  /* 0x0000001113097211 */ /* 0x000fe400000f0eff */
[----:B------:R0:W2:Y:S01]  /*05c0*/  LDC.64 R2, c[0x4][R0] ;  /* 0x0100000000027b82 */ /* 0x0000a20000000a00 */
[----:B------:R-:W3:Y:S02]  /*05d0*/  LDCU.64 UR40, c[0x0][0x380] ;  /* 0x00007000ff2877ac */ /* 0x000ee40008000a00 */
[----:B------:R0:W-:Y:S01]  /*05e0*/  STL.64 [R1+0x8], R8 ;  /* 0x0000080801007387 */ /* 0x0001e20000100a00 */
[----:B------:R-:W4:Y:S01]  /*05f0*/  LDCU.64 UR42, c[0x0][0x380] ;  /* 0x00007000ff2a77ac */ /* 0x000f220008000a00 */
[----:B-1----:R-:W-:-:S02]  /*0600*/  IMAD.U32 R4, RZ, RZ, UR4 ;  /* 0x00000004ff047e24 */ /* 0x002fc4000f8e00ff */
[----:B0-----:R-:W-:-:S07]  /*0610*/  IMAD.U32 R5, RZ, RZ, UR5 ;  /* 0x00000005ff057e24 */ /* 0x001fce000f8e00ff */
[----:B------:R-:W-:-:S07]  /*0620*/  LEPC R20, `(.L_x_5) ;  /* 0x000000001014794e */ /* 0x000fce0000000000 */
[----:B--234-:R-:W-:Y:S05]  /*0630*/  CALL.ABS.NOINC R2 ;  /* 0x0000000002007343 */ /* 0x01cfea0003c00000 */
.L_x_5:
[----:B------:R-:W0:Y:S01]  /*0640*/  LDCU UR4, c[0x0][0x3a0] ;  /* 0x00007400ff0477ac */ /* 0x000e220008000800 */
[----:B------:R-:W0:Y:S02]  /*0650*/  LDCU.64 UR6, c[0x0][0x390] ;  /* 0x00007200ff0677ac */ /* 0x000e240008000a00 */
[----:B0-----:R-:W-:-:S04]  /*0660*/  UISETP.GT.U32.AND UP0, UPT, UR4, UR6, UPT ;  /* 0x000000060400728c */ /* 0x001fc8000bf04070 */
[----:B------:R-:W-:-:S09]  /*0670*/  UISETP.GT.U32.AND.EX UP0, UPT, UR38, UR7, UPT, UP0 ;  /* 0x000000072600728c */ /* 0x000fd2000bf04100 */
[----:B------:R-:W-:Y:S05]  /*0680*/  BRA.U UP0, `(.L_x_6) ;  /* 0x0000000100ec7547 */ /* 0x000fea000b800000 */
[C---:B------:R-:W-:Y:S01]  /*0690*/  ISETP.GT.U32.AND P0, PT, R16.reuse, 0x1, PT ;  /* 0x000000011000780c */ /* 0x040fe20003f04070 */
[----:B------:R-:W-:Y:S01]  /*06a0*/  IMAD.MOV.U32 R0, RZ, RZ, RZ ;  /* 0x000000ffff007224 */ /* 0x000fe200078e00ff */
[C---:B------:R-:W-:Y:S01]  /*06b0*/  ISETP.GE.U32.AND P1, PT, R16.reuse, 0x4, PT ;  /* 0x000000041000780c */ /* 0x040fe20003f26070 */
[----:B------:R-:W-:Y:S01]  /*06c0*/  BSSY.RECONVERGENT B0, `(.L_x_7) ;  /* 0x0000026000007945 */ /* 0x000fe20003800200 */
[C---:B------:R-:W-:Y:S02]  /*06d0*/  ISETP.GT.U32.AND.EX P0, PT, R17.reuse, RZ, PT, P0 ;  /* 0x000000ff1100720c */ /* 0x040fe40003f04100 */
[C---:B------:R-:W-:Y:S02]  /*06e0*/  ISETP.GE.U32.AND.EX P1, PT, R17.reuse, RZ, PT, P1 ;  /* 0x000000ff1100720c */ /* 0x040fe40003f26110 */
[----:B------:R-:W-:Y:S02]  /*06f0*/  SEL R12, R16, 0x1, P0 ;  /* 0x00000001100c7807 */ /* 0x000fe40000000000 */
[----:B------:R-:W-:-:S02]  /*0700*/  SEL R14, R17, RZ, P0 ;  /* 0x000000ff110e7207 */ /* 0x000fc40000000000 */
[----:B------:R-:W-:Y:S02]  /*0710*/  LOP3.LUT R6, R12, 0x3, RZ, 0xc0, !PT ;  /* 0x000000030c067812 */ /* 0x000fe400078ec0ff */
[----:B------:R-:W-:Y:S02]  /*0720*/  MOV R8, RZ ;  /* 0x000000ff00087202 */ /* 0x000fe40000000f00 */
[----:B------:R-:W-:-:S04]  /*0730*/  ISETP.NE.U32.AND P2, PT, R6, RZ, PT ;  /* 0x000000ff0600720c */ /* 0x000fc80003f45070 */
[----:B------:R-:W-:Y:S01]  /*0740*/  ISETP.NE.AND.EX P2, PT, R0, RZ, PT, P2 ;  /* 0x000000ff0000720c */ /* 0x000fe20003f45320 */
[----:B------:R-:W-:-:S12]  /*0750*/  @!P1 BRA `(.L_x_8) ;  /* 0x0000000000709947 */ /* 0x000fd80003800000 */
[----:B------:R-:W0:Y:S01]  /*0760*/  LDC.64 R2, c[0x0][0x388] ;  /* 0x0000e200ff027b82 */ /* 0x000e220000000a00 */
[----:B------:R-:W-:Y:S01]  /*0770*/  LOP3.LUT R12, R12, 0xfffffffc, RZ, 0xc0, !PT ;  /* 0xfffffffc0c0c7812 */ /* 0x000fe200078ec0ff */
[----:B------:R-:W-:-:S07]  /*0780*/  IMAD.MOV.U32 R8, RZ, RZ, RZ ;  /* 0x000000ffff087224 */ /* 0x000fce00078e00ff */
.L_x_9:
[----:B------:R-:W-:-:S05]  /*0790*/  IMAD.IADD R5, R8, 0x1, R19 ;  /* 0x0000000108057824 */ /* 0x000fca00078e0213 */
[----:B------:R-:W-:-:S04]  /*07a0*/  IADD3 R4, P0, PT, R5, UR40, RZ ;  /* 0x0000002805047c10 */ /* 0x000fc8000ff1e0ff */
[----:B------:R-:W-:-:S05]  /*07b0*/  LEA.HI.X.SX32 R5, R5, UR41, 0x1, P0 ;  /* 0x0000002905057c11 */ /* 0x000fca00080f0eff */
[----:B-1----:R-:W2:Y:S04]  /*07c0*/  LDG.E.S8.STRONG.SYS R7, desc[UR36][R4.64] ;  /* 0x0000002404077981 */ /* 0x002ea8000c1f5300 */
[----:B0-----:R-:W2:Y:S02]  /*07d0*/  LDG.E.STRONG.SYS R10, desc[UR36][R2.64] ;  /* 0x00000024020a7981 */ /* 0x001ea4000c1f5900 */
[----:B--2---:R-:W-:-:S05]  /*07e0*/  IMAD.IADD R7, R7, 0x1, R10 ;  /* 0x0000000107077824 */ /* 0x004fca00078e020a */
[----:B------:R1:W-:Y:S04]  /*07f0*/  STG.E.STRONG.SYS desc[UR36][R2.64], R7 ;  /* 0x0000000702007986 */ /* 0x0003e8000c115924 */
[----:B------:R-:W2:Y:S04]  /*0800*/  LDG.E.S8.STRONG.SYS R9, desc[UR36][R4.64+0x1] ;  /* 0x0000012404097981 */ /* 0x000ea8000c1f5300 */
[----:B------:R-:W2:Y:S02]  /*0810*/  LDG.E.STRONG.SYS R10, desc[UR36][R2.64] ;  /* 0x00000024020a7981 */ /* 0x000ea4000c1f5900 */
[----:B--2---:R-:W-:-:S05]  /*0820*/  IADD3 R9, PT, PT, R9, R10, RZ ;  /* 0x0000000a09097210 */ /* 0x004fca0007ffe0ff */
[----:B------:R1:W-:Y:S04]  /*0830*/  STG.E.STRONG.SYS desc[UR36][R2.64], R9 ;  /* 0x0000000902007986 */ /* 0x0003e8000c115924 */
[----:B------:R-:W2:Y:S04]  /*0840*/  LDG.E.S8.STRONG.SYS R10, desc[UR36][R4.64+0x2] ;  /* 0x00000224040a7981 */ /* 0x000ea8000c1f5300 */
[----:B------:R-:W2:Y:S02]  /*0850*/  LDG.E.STRONG.SYS R11, desc[UR36][R2.64] ;  /* 0x00000024020b7981 */ /* 0x000ea4000c1f5900 */
[----:B--2---:R-:W-:-:S05]  /*0860*/  IMAD.IADD R11, R10, 0x1, R11 ;  /* 0x000000010a0b7824 */ /* 0x004fca00078e020b */
[----:B------:R1:W-:Y:S04]  /*0870*/  STG.E.STRONG.SYS desc[UR36][R2.64], R11 ;  /* 0x0000000b02007986 */ /* 0x0003e8000c115924 */
[----:B------:R-:W2:Y:S04]  /*0880*/  LDG.E.S8.STRONG.SYS R10, desc[UR36][R4.64+0x3] ;  /* 0x00000324040a7981 */ /* 0x000ea8000c1f5300 */
[----:B------:R-:W2:Y:S01]  /*0890*/  LDG.E.STRONG.SYS R13, desc[UR36][R2.64] ;  /* 0x00000024020d7981 */ /* 0x000ea2000c1f5900 */
[----:B------:R-:W-:Y:S01]  /*08a0*/  IADD3 R12, P0, PT, R12, -0x4, RZ ;  /* 0xfffffffc0c0c7810 */ /* 0x000fe20007f1e0ff */
[----:B------:R-:W-:-:S03]  /*08b0*/  VIADD R8, R8, 0x4 ;  /* 0x0000000408087836 */ /* 0x000fc60000000000 */
[----:B------:R-:W-:Y:S02]  /*08c0*/  IADD3.X R14, PT, PT, R14, -0x1, RZ, P0, !PT ;  /* 0xffffffff0e0e7810 */ /* 0x000fe400007fe4ff */
[----:B------:R-:W-:-:S04]  /*08d0*/  ISETP.NE.U32.AND P0, PT, R12, RZ, PT ;  /* 0x000000ff0c00720c */ /* 0x000fc80003f05070 */
[----:B------:R-:W-:Y:S01]  /*08e0*/  ISETP.NE.AND.EX P0, PT, R14, RZ, PT, P0 ;  /* 0x000000ff0e00720c */ /* 0x000fe20003f05300 */
[----:B--2---:R-:W-:-:S05]  /*08f0*/  IMAD.IADD R13, R10, 0x1, R13 ;  /* 0x000000010a0d7824 */ /* 0x004fca00078e020d */
[----:B------:R1:W-:Y:S07]  /*0900*/  STG.E.STRONG.SYS desc[UR36][R2.64], R13 ;  /* 0x0000000d02007986 */ /* 0x0003ee000c115924 */
[----:B------:R-:W-:Y:S05]  /*0910*/  @P0 BRA `(.L_x_9) ;  /* 0xfffffffc009c0947 */ /* 0x000fea000383ffff */
.L_x_8:
[----:B------:R-:W-:Y:S05]  /*0920*/  BSYNC.RECONVERGENT B0 ;  /* 0x0000000000007941 */ /* 0x000fea0003800200 */
.L_x_7:
[----:B------:R-:W-:Y:S04]  /*0930*/  BSSY.RECONVERGENT B0, `(.L_x_6) ;  /* 0x0000010000007945 */ /* 0x000fe80003800200 */
[----:B------:R-:W-:Y:S05]  /*0940*/  @!P2 BRA `(.L_x_10) ;  /* 0x000000000038a947 */ /* 0x000fea0003800000 */
[----:B-1----:R-:W0:Y:S02]  /*0950*/  LDC.64 R2, c[0x0][0x388] ;  /* 0x0000e200ff027b82 */ /* 0x002e240000000a00 */
.L_x_11:
[----:B------:R-:W-:-:S04]  /*0960*/  IADD3 R5, PT, PT, R8, R19, RZ ;  /* 0x0000001308057210 */ /* 0x000fc80007ffe0ff */
[----:B------:R-:W-:-:S04]  /*0970*/  IADD3 R4, P0, PT, R5, UR42, RZ ;  /* 0x0000002a05047c10 */ /* 0x000fc8000ff1e0ff */
[----:B------:R-:W-:-:S05]  /*0980*/  LEA.HI.X.SX32 R5, R5, UR43, 0x1, P0 ;  /* 0x0000002b05057c11 */ /* 0x000fca00080f0eff */
[----:B--2---:R-:W2:Y:S04]  /*0990*/  LDG.E.S8.STRONG.SYS R4, desc[UR36][R4.64] ;  /* 0x0000002404047981 */ /* 0x004ea8000c1f5300 */
[----:B0-----:R-:W2:Y:S01]  /*09a0*/  LDG.E.STRONG.SYS R7, desc[UR36][R2.64] ;  /* 0x0000002402077981 */ /* 0x001ea2000c1f5900 */
        /* <DEDUP_REMOVED lines=8> */
.L_x_10:
[----:B------:R-:W-:Y:S05]  /*0a30*/  BSYNC.RECONVERGENT B0 ;  /* 0x0000000000007941 */ /* 0x000fea0003800200 */
.L_x_6:
[----:B-12---:R-:W0:Y:S02]  /*0a40*/  LDC.64 R6, c[0x0][0x388] ;  /* 0x0000e200ff067b82 */ /* 0x006e240000000a00 */
[----:B0-----:R-:W2:Y:S06]  /*0a50*/  LDG.E.STRONG.SYS R2, desc[UR36][R6.64] ;  /* 0x0000002406027981 */ /* 0x001eac000c1f5900 */
[----:B------:R-:W0:Y:S01]  /*0a60*/  LDC.64 R4, c[0x0][0x398] ;  /* 0x0000e600ff047b82 */ /* 0x000e220000000a00 */
[----:B--2---:R-:W-:-:S05]  /*0a70*/  SHF.R.S32.HI R3, RZ, 0x1f, R2 ;  /* 0x0000001fff037819 */ /* 0x004fca0000011402 */
[----:B0-----:R-:W-:Y:S01]  /*0a80*/  STG.E.64 desc[UR36][R4.64], R2 ;  /* 0x0000000204007986 */ /* 0x001fe2000c101b24 */
[----:B------:R-:W-:Y:S05]  /*0a90*/  EXIT ;  /* 0x000000000000794d */ /* 0x000fea0003800000 */
        .weak           $__internal_0_$__cuda_sm20_div_u64
        .type           $__internal_0_$__cuda_sm20_div_u64,@function
        .size           $__internal_0_$__cuda_sm20_div_u64,(.L_x_13 - $__internal_0_$__cuda_sm20_div_u64)
$__internal_0_$__cuda_sm20_div_u64:
[----:B------:R-:W-:Y:S01]  /*0aa0*/  IMAD.U32 R12, RZ, RZ, UR5 ;  /* 0x00000005ff0c7e24 */ /* 0x000fe2000f8e00ff */
[----:B------:R-:W-:-:S04]  /*0ab0*/  MOV R13, R3 ;  /* 0x00000003000d7202 */ /* 0x000fc80000000f00 */
[----:B------:R-:W0:Y:S08]  /*0ac0*/  I2F.U64.RP R5, R12 ;  /* 0x0000000c00057312 */ /* 0x000e300000309000 */
[----:B0-----:R-:W0:Y:S02]  /*0ad0*/  MUFU.RCP R5, R5 ;  /* 0x0000000500057308 */ /* 0x001e240000001000 */
[----:B0-----:R-:W-:-:S06]  /*0ae0*/  VIADD R8, R5, 0x1ffffffe ;  /* 0x1ffffffe05087836 */ /* 0x001fcc0000000000 */
[----:B------:R-:W0:Y:S02]  /*0af0*/  F2I.U64.TRUNC R8, R8 ;  /* 0x0000000800087311 */ /* 0x000e24000020d800 */
[----:B0-----:R-:W-:-:S04]  /*0b00*/  IMAD.WIDE.U32 R10, R8, UR5, RZ ;  /* 0x00000005080a7c25 */ /* 0x001fc8000f8e00ff */
[----:B------:R-:W-:Y:S01]  /*0b10*/  IMAD R11, R8, R3, R11 ;  /* 0x00000003080b7224 */ /* 0x000fe200078e020b */
[----:B------:R-:W-:-:S03]  /*0b20*/  IADD3 R15, P0, PT, RZ, -R10, RZ ;  /* 0x8000000aff0f7210 */ /* 0x000fc60007f1e0ff */
[----:B------:R-:W-:Y:S02]  /*0b30*/  IMAD R11, R9, UR5, R11 ;  /* 0x00000005090b7c24 */ /* 0x000fe4000f8e020b */
[----:B------:R-:W-:-:S04]  /*0b40*/  IMAD.HI.U32 R10, R8, R15, RZ ;  /* 0x0000000f080a7227 */ /* 0x000fc800078e00ff */
[----:B------:R-:W-:Y:S02]  /*0b50*/  IMAD.X R17, RZ, RZ, ~R11, P0 ;  /* 0x000000ffff117224 */ /* 0x000fe400000e0e0b */
[----:B------:R-:W-:Y:S02]  /*0b60*/  IMAD.MOV.U32 R11, RZ, RZ, R8 ;  /* 0x000000ffff0b7224 */ /* 0x000fe400078e0008 */
[-C--:B------:R-:W-:Y:S02]  /*0b70*/  IMAD R13, R9, R17.reuse, RZ ;  /* 0x00000011090d7224 */ /* 0x080fe400078e02ff */
[----:B------:R-:W-:-:S04]  /*0b80*/  IMAD.WIDE.U32 R10, P0, R8, R17, R10 ;  /* 0x00000011080a7225 */ /* 0x000fc8000780000a */
[----:B------:R-:W-:-:S04]  /*0b90*/  IMAD.HI.U32 R5, R9, R17, RZ ;  /* 0x0000001109057227 */ /* 0x000fc800078e00ff */
[----:B------:R-:W-:Y:S01]  /*0ba0*/  IMAD.HI.U32 R10, P1, R9, R15, R10 ;  /* 0x0000000f090a7227 */ /* 0x000fe2000782000a */
[----:B------:R-:W-:-:S04]  /*0bb0*/  IADD3.X R5, PT, PT, R5, R9, RZ, P0, !PT ;  /* 0x0000000905057210 */ /* 0x000fc800007fe4ff */
[----:B------:R-:W-:-:S04]  /*0bc0*/  IADD3 R11, P2, PT, R13, R10, RZ ;  /* 0x0000000a0d0b7210 */ /* 0x000fc80007f5e0ff */
[----:B------:R-:W-:Y:S01]  /*0bd0*/  IADD3.X R5, PT, PT, RZ, RZ, R5, P2, P1 ;  /* 0x000000ffff057210 */ /* 0x000fe200017e2405 */
[----:B------:R-:W-:-:S04]  /*0be0*/  IMAD.WIDE.U32 R8, R11, UR5, RZ ;  /* 0x000000050b087c25 */ /* 0x000fc8000f8e00ff */
[----:B------:R-:W-:Y:S01]  /*0bf0*/  IMAD R10, R11, R3, R9 ;  /* 0x000000030b0a7224 */ /* 0x000fe200078e0209 */
[----:B------:R-:W-:-:S03]  /*0c00*/  IADD3 R9, P0, PT, RZ, -R8, RZ ;  /* 0x80000008ff097210 */ /* 0x000fc60007f1e0ff */
[----:B------:R-:W-:Y:S02]  /*0c10*/  IMAD R8, R5, UR5, R10 ;  /* 0x0000000505087c24 */ /* 0x000fe4000f8e020a */
[----:B------:R-:W-:-:S04]  /*0c20*/  IMAD.HI.U32 R10, R11, R9, RZ ;  /* 0x000000090b0a7227 */ /* 0x000fc800078e00ff */
[----:B------:R-:W-:-:S04]  /*0c30*/  IMAD.X R8, RZ, RZ, ~R8, P0 ;  /* 0x000000ffff087224 */ /* 0x000fc800000e0e08 */
[----:B------:R-:W-:-:S04]  /*0c40*/  IMAD.WIDE.U32 R10, P0, R11, R8, R10 ;  /* 0x000000080b0a7225 */ /* 0x000fc8000780000a */
[C---:B------:R-:W-:Y:S02]  /*0c50*/  IMAD R12, R5.reuse, R8, RZ ;  /* 0x00000008050c7224 */ /* 0x040fe400078e02ff */
[----:B------:R-:W-:-:S04]  /*0c60*/  IMAD.HI.U32 R11, P1, R5, R9, R10 ;  /* 0x00000009050b7227 */ /* 0x000fc8000782000a */
[----:B------:R-:W-:Y:S02]  /*0c70*/  HFMA2 R9, -RZ, RZ, 0, 0 ;  /* 0x00000000ff097431 */ /* 0x000fe400000001ff */
[----:B------:R-:W-:Y:S01]  /*0c80*/  IMAD.HI.U32 R8, R5, R8, RZ ;  /* 0x0000000805087227 */ /* 0x000fe200078e00ff */
[----:B------:R-:W-:-:S03]  /*0c90*/  IADD3 R11, P2, PT, R12, R11, RZ ;  /* 0x0000000b0c0b7210 */ /* 0x000fc60007f5e0ff */
[----:B------:R-:W-:Y:S02]  /*0ca0*/  IMAD.X R5, R8, 0x1, R5, P0 ;  /* 0x0000000108057824 */ /* 0x000fe400000e0605 */
[----:B------:R-:W-:-:S03]  /*0cb0*/  IMAD.HI.U32 R8, R11, R0, RZ ;  /* 0x000000000b087227 */ /* 0x000fc600078e00ff */
[----:B------:R-:W-:Y:S01]  /*0cc0*/  IADD3.X R5, PT, PT, RZ, RZ, R5, P2, P1 ;  /* 0x000000ffff057210 */ /* 0x000fe200017e2405 */
[----:B------:R-:W-:-:S04]  /*0cd0*/  IMAD.WIDE.U32 R8, R11, R4, R8 ;  /* 0x000000040b087225 */ /* 0x000fc800078e0008 */
[C---:B------:R-:W-:Y:S02]  /*0ce0*/  IMAD R11, R5.reuse, R4, RZ ;  /* 0x00000004050b7224 */ /* 0x040fe400078e02ff */
[----:B------:R-:W-:-:S04]  /*0cf0*/  IMAD.HI.U32 R8, P0, R5, R0, R8 ;  /* 0x0000000005087227 */ /* 0x000fc80007800008 */
[----:B------:R-:W-:Y:S01]  /*0d00*/  IMAD.HI.U32 R5, R5, R4, RZ ;  /* 0x0000000405057227 */ /* 0x000fe200078e00ff */
[----:B------:R-:W-:-:S03]  /*0d10*/  IADD3 R10, P1, PT, R11, R8, RZ ;  /* 0x000000080b0a7210 */ /* 0x000fc60007f3e0ff */
[----:B------:R-:W-:Y:S02]  /*0d20*/  IMAD.X R5, RZ, RZ, R5, P0 ;  /* 0x000000ffff057224 */ /* 0x000fe400000e0605 */
[----:B------:R-:W-:-:S04]  /*0d30*/  IMAD.WIDE.U32 R8, R10, UR5, RZ ;  /* 0x000000050a087c25 */ /* 0x000fc8000f8e00ff */
[----:B------:R-:W-:Y:S01]  /*0d40*/  IMAD.X R5, RZ, RZ, R5, P1 ;  /* 0x000000ffff057224 */ /* 0x000fe200008e0605 */
[----:B------:R-:W-:Y:S01]  /*0d50*/  IADD3 R11, P1, PT, -R8, R0, RZ ;  /* 0x00000000080b7210 */ /* 0x000fe20007f3e1ff */
[----:B------:R-:W-:-:S03]  /*0d60*/  IMAD R12, R10, R3, R9 ;  /* 0x000000030a0c7224 */ /* 0x000fc600078e0209 */
[----:B------:R-:W-:Y:S01]  /*0d70*/  ISETP.GE.U32.AND P0, PT, R11, UR5, PT ;  /* 0x000000050b007c0c */ /* 0x000fe2000bf06070 */
[----:B------:R-:W-:-:S05]  /*0d80*/  IMAD R9, R5, UR5, R12 ;  /* 0x0000000505097c24 */ /* 0x000fca000f8e020c */
[----:B------:R-:W-:Y:S02]  /*0d90*/  IADD3.X R12, PT, PT, ~R9, R4, RZ, P1, !PT ;  /* 0x00000004090c7210 */ /* 0x000fe40000ffe5ff */
[----:B------:R-:W-:Y:S02]  /*0da0*/  IADD3 R4, P2, PT, R11, -UR5, RZ ;  /* 0x800000050b047c10 */ /* 0x000fe4000ff5e0ff */
[----:B------:R-:W-:Y:S02]  /*0db0*/  IADD3 R9, P1, PT, R10, 0x1, RZ ;  /* 0x000000010a097810 */ /* 0x000fe40007f3e0ff */
[C---:B------:R-:W-:Y:S01]  /*0dc0*/  ISETP.GE.U32.AND.EX P0, PT, R12.reuse, R3, PT, P0 ;  /* 0x000000030c00720c */ /* 0x040fe20003f06100 */
[----:B------:R-:W-:Y:S02]  /*0dd0*/  IMAD.X R8, R12, 0x1, ~R3, P2 ;  /* 0x000000010c087824 */ /* 0x000fe400010e0e03 */
[----:B------:R-:W-:Y:S01]  /*0de0*/  IMAD.X R0, RZ, RZ, R5, P1 ;  /* 0x000000ffff007224 */ /* 0x000fe200008e0605 */
[----:B------:R-:W-:-:S02]  /*0df0*/  SEL R4, R4, R11, P0 ;  /* 0x0000000b04047207 */ /* 0x000fc40000000000 */
[----:B------:R-:W-:Y:S02]  /*0e00*/  SEL R9, R9, R10, P0 ;  /* 0x0000000a09097207 */ /* 0x000fe40000000000 */
[----:B------:R-:W-:Y:S02]  /*0e10*/  SEL R8, R8, R12, P0 ;  /* 0x0000000c08087207 */ /* 0x000fe40000000000 */
[----:B------:R-:W-:Y:S02]  /*0e20*/  SEL R0, R0, R5, P0 ;  /* 0x0000000500007207 */ /* 0x000fe40000000000 */
[----:B------:R-:W-:Y:S02]  /*0e30*/  ISETP.GE.U32.AND P0, PT, R4, UR5, PT ;  /* 0x0000000504007c0c */ /* 0x000fe4000bf06070 */
[----:B------:R-:W-:Y:S02]  /*0e40*/  IADD3 R16, P2, PT, R9, 0x1, RZ ;  /* 0x0000000109107810 */ /* 0x000fe40007f5e0ff */
[----:B------:R-:W-:-:S02]  /*0e50*/  ISETP.NE.U32.AND P1, PT, RZ, UR5, PT ;  /* 0x00000005ff007c0c */ /* 0x000fc4000bf25070 */
[----:B------:R-:W-:Y:S02]  /*0e60*/  ISETP.GE.U32.AND.EX P0, PT, R8, R3, PT, P0 ;  /* 0x000000030800720c */ /* 0x000fe40003f06100 */
[-C--:B------:R-:W-:Y:S02]  /*0e70*/  IADD3.X R17, PT, PT, RZ, R0.reuse, RZ, P2, !PT ;  /* 0x00000000ff117210 */ /* 0x080fe400017fe4ff */
[----:B------:R-:W-:Y:S01]  /*0e80*/  ISETP.NE.AND.EX P1, PT, R3, RZ, PT, P1 ;  /* 0x000000ff0300720c */ /* 0x000fe20003f25310 */
[----:B------:R-:W-:Y:S01]  /*0e90*/  IMAD.MOV.U32 R3, RZ, RZ, 0x0 ;  /* 0x00000000ff037424 */ /* 0x000fe200078e00ff */
[----:B------:R-:W-:Y:S02]  /*0ea0*/  SEL R16, R16, R9, P0 ;  /* 0x0000000910107207 */ /* 0x000fe40000000000 */
[----:B------:R-:W-:Y:S02]  /*0eb0*/  SEL R17, R17, R0, P0 ;  /* 0x0000000011117207 */ /* 0x000fe40000000000 */
[----:B------:R-:W-:-:S02]  /*0ec0*/  SEL R16, R16, 0xffffffff, P1 ;  /* 0xffffffff10107807 */ /* 0x000fc40000800000 */
[----:B------:R-:W-:Y:S01]  /*0ed0*/  SEL R17, R17, 0xffffffff, P1 ;  /* 0xffffffff11117807 */ /* 0x000fe20000800000 */
[----:B------:R-:W-:Y:S06]  /*0ee0*/  RET.REL.NODEC R2 `(_Z6kernelPVcPVimPmi) ;  /* 0xfffffff002447950 */ /* 0x000fec0003c3ffff */
.L_x_12:
[----:B------:R-:W-:-:S00]  /*0ef0*/  BRA `(.L_x_12) ;  /* 0xfffffffc00fc7947 */ /* 0x000fc0000383ffff */
[----:B------:R-:W-:-:S00]  /*0f00*/  NOP ;  /* 0x0000000000007918 */ /* 0x000fc00000000000 */
[----:B------:R-:W-:-:S00]  /*0f10*/  NOP ;  /* 0x0000000000007918 */ /* 0x000fc00000000000 */
[----:B------:R-:W-:-:S00]  /*0f20*/  NOP ;  /* 0x0000000000007918 */ /* 0x000fc00000000000 */
[----:B------:R-:W-:-:S00]  /*0f30*/  NOP ;  /* 0x0000000000007918 */ /* 0x000fc00000000000 */
[----:B------:R-:W-:-:S00]  /*0f40*/  NOP ;  /* 0x0000000000007918 */ /* 0x000fc00000000000 */
[----:B------:R-:W-:-:S00]  /*0f50*/  NOP ;  /* 0x0000000000007918 */ /* 0x000fc00000000000 */
[----:B------:R-:W-:-:S00]  /*0f60*/  NOP ;  /* 0x0000000000007918 */ /* 0x000fc00000000000 */
[----:B------:R-:W-:-:S00]  /*0f70*/  NOP ;  /* 0x0000000000007918 */ /* 0x000fc00000000000 */
.L_x_13:


//--------------------- .nv.global.init           --------------------------
	.section	.nv.global.init,"aw",@progbits
.nv.global.init:
	.type		$str,@object
	.size		$str,(.L_0 - $str)
$str:
        /*0000*/ 	.byte	0x09, 0x09, 0x3c, 0x3c, 0x74, 0x68, 0x72, 0x65, 0x61, 0x64, 0x20, 0x25, 0x64, 0x3e, 0x3e, 0x20
        /*0010*/ 	.byte	0x72, 0x65, 0x61, 0x64, 0x73, 0x20, 0x5b, 0x25, 0x64, 0x2d, 0x25, 0x64, 0x5d, 0x20, 0x0a, 0x00
.L_0:


//--------------------- .nv.shared.reserved.0     --------------------------
	.section	.nv.shared.reserved.0,"aw",@nobits
	.weak		__nv_reservedSMEM_offset_0_alias
	.size		__nv_reservedSMEM_offset_0_alias, 0, 64
	.other		__nv_reservedSMEM_offset_0_alias,@"STO_CUDA_RESERVED_SHARED STV_DEFAULT"
__nv_reservedSMEM_offset_0_alias:
	.zero		0
	.zero		64


//--------------------- .nv.constant0._Z6kernelPVcPVimPmi --------------------------
	.section	.nv.constant0._Z6kernelPVcPVimPmi,"a",@progbits
	.sectionflags	@""
	.align	4
.nv.constant0._Z6kernelPVcPVimPmi:
	.zero		932


//--------------------- SYMBOLS --------------------------

	.type		.nv.reservedSmem.offset0,@object
	.size		.nv.reservedSmem.offset0,0x4
	.type		vprintf,@function
